	.headerflags	@"EF_CUDA_TEXMODE_UNIFIED EF_CUDA_64BIT_ADDRESS EF_CUDA_ACCELERATORS EF_CUDA_SM90 EF_CUDA_VIRTUAL_SM(EF_CUDA_SM90)"
	.elftype	@"ET_EXEC"


//--------------------- .nv.info                  --------------------------
	.section	.nv.info,"",@"SHT_CUDA_INFO"
	.align	4


	//----- nvinfo : EIATTR_REGCOUNT
	.align		4
        /*0000*/ 	.byte	0x04, 0x2f
        /*0002*/ 	.short	(.L_1 - .L_0)
	.align		4
.L_0:
        /*0004*/ 	.word	index@(triton_poi_fused__to_copy_add_arange_mul_33)
        /*0008*/ 	.word	0x00000008


	//----- nvinfo : EIATTR_MIN_STACK_SIZE
	.align		4
.L_1:
        /*000c*/ 	.byte	0x04, 0x12
        /*000e*/ 	.short	(.L_3 - .L_2)
	.align		4
.L_2:
        /*0010*/ 	.word	index@(triton_poi_fused__to_copy_add_arange_mul_33)
        /*0014*/ 	.word	0x00000000


	//----- nvinfo : EIATTR_FRAME_SIZE
	.align		4
.L_3:
        /*0018*/ 	.byte	0x04, 0x11
        /*001a*/ 	.short	(.L_5 - .L_4)
	.align		4
.L_4:
        /*001c*/ 	.word	index@(triton_poi_fused__to_copy_add_arange_mul_33)
        /*0020*/ 	.word	0x00000000


	//----- nvinfo : EIATTR_MIN_STACK_SIZE
	.align		4
.L_5:
        /*0024*/ 	.byte	0x04, 0x12
        /*0026*/ 	.short	(.L_7 - .L_6)
	.align		4
.L_6:
        /*0028*/ 	.word	index@(triton_poi_fused__to_copy_add_arange_mul_33)
        /*002c*/ 	.word	0x00000000
.L_7:


//--------------------- .nv.info.triton_poi_fused__to_copy_add_arange_mul_33 --------------------------
	.section	.nv.info.triton_poi_fused__to_copy_add_arange_mul_33,"",@"SHT_CUDA_INFO"
	.sectionflags	@""
	.align	4


	//----- nvinfo : EIATTR_CUDA_API_VERSION
	.align		4
        /*0000*/ 	.byte	0x04, 0x37
        /*0002*/ 	.short	(.L_9 - .L_8)
.L_8:
        /*0004*/ 	.word	0x0000007c


	//----- nvinfo : EIATTR_KPARAM_INFO
	.align		4
.L_9:
        /*0008*/ 	.byte	0x04, 0x17
        /*000a*/ 	.short	(.L_11 - .L_10)
.L_10:
        /*000c*/ 	.word	0x00000000
        /*0010*/ 	.short	0x0001
        /*0012*/ 	.short	0x0008
        /*0014*/ 	.byte	0x00, 0xf0, 0x11, 0x00


	//----- nvinfo : EIATTR_KPARAM_INFO
	.align		4
.L_11:
        /*0018*/ 	.byte	0x04, 0x17
        /*001a*/ 	.short	(.L_13 - .L_12)
.L_12:
        /*001c*/ 	.word	0x00000000
        /*0020*/ 	.short	0x0000
        /*0022*/ 	.short	0x0000
        /*0024*/ 	.byte	0x00, 0xf4, 0x21, 0x00


	//----- nvinfo : EIATTR_SPARSE_MMA_MASK
	.align		4
.L_13:
        /*0028*/ 	.byte	0x03, 0x50
        /*002a*/ 	.short	0x0000


	//----- nvinfo : EIATTR_MAXREG_COUNT
	.align		4
        /*002c*/ 	.byte	0x03, 0x1b
        /*002e*/ 	.short	0x00ff


	//----- nvinfo : EIATTR_EXIT_INSTR_OFFSETS
	.align		4
        /*0030*/ 	.byte	0x04, 0x1c
        /*0032*/ 	.short	(.L_15 - .L_14)


	//   ....[0]....
.L_14:
        /*0034*/ 	.word	0x000000c0


	//   ....[1]....
        /*0038*/ 	.word	0x000000f0


	//----- nvinfo : EIATTR_REQNTID
	.align		4
.L_15:
        /*003c*/ 	.byte	0x04, 0x10
        /*003e*/ 	.short	(.L_17 - .L_16)
.L_16:
        /*0040*/ 	.word	0x00000020
        /*0044*/ 	.word	0x00000001
        /*0048*/ 	.word	0x00000001


	//----- nvinfo : EIATTR_CBANK_PARAM_SIZE
	.align		4
.L_17:
        /*004c*/ 	.byte	0x03, 0x19
        /*004e*/ 	.short	0x000c


	//----- nvinfo : EIATTR_PARAM_CBANK
	.align		4
        /*0050*/ 	.byte	0x04, 0x0a
        /*0052*/ 	.short	(.L_19 - .L_18)
	.align		4
.L_18:
        /*0054*/ 	.word	index@(.nv.constant0.triton_poi_fused__to_copy_add_arange_mul_33)
        /*0058*/ 	.short	0x0210
        /*005a*/ 	.short	0x000c


	//----- nvinfo : EIATTR_SW_WAR
	.align		4
.L_19:
        /*005c*/ 	.byte	0x04, 0x36
        /*005e*/ 	.short	(.L_21 - .L_20)
.L_20:
        /*0060*/ 	.word	0x00000008
.L_21:


//--------------------- .nv.callgraph             --------------------------
	.section	.nv.callgraph,"",@"SHT_CUDA_CALLGRAPH"
	.align	4
	.sectionentsize	8
	.align		4
        /*0000*/ 	.word	0x00000000
	.align		4
        /*0004*/ 	.word	0xffffffff
	.align		4
        /*0008*/ 	.word	0x00000000
	.align		4
        /*000c*/ 	.word	0xfffffffe
	.align		4
        /*0010*/ 	.word	0x00000000
	.align		4
        /*0014*/ 	.word	0xfffffffd
	.align		4
        /*0018*/ 	.word	0x00000000
	.align		4
        /*001c*/ 	.word	0xfffffffc


//--------------------- .text.triton_poi_fused__to_copy_add_arange_mul_33 --------------------------
	.section	.text.triton_poi_fused__to_copy_add_arange_mul_33,"ax",@progbits
	.align	128
        .global         triton_poi_fused__to_copy_add_arange_mul_33
        .type           triton_poi_fused__to_copy_add_arange_mul_33,@function
        .size           triton_poi_fused__to_copy_add_arange_mul_33,(.L_x_1 - triton_poi_fused__to_copy_add_arange_mul_33)
        .other          triton_poi_fused__to_copy_add_arange_mul_33,@"STO_CUDA_ENTRY STV_DEFAULT"
triton_poi_fused__to_copy_add_arange_mul_33:
.text.triton_poi_fused__to_copy_add_arange_mul_33:
[----:B------:R-:W0:Y:S02]  /*0000*/  LDC R1, c[0x0][0x28] ;  /* 0x00000a00ff017b82 */ /* 0x000e240000000800 */
[----:B------:R-:W1:Y:S01]  /*0010*/  S2R R0, SR_TID.X ;  /* 0x0000000000007919 */ /* 0x000e620000002100 */
[----:B------:R-:W2:Y:S01]  /*0020*/  LDC.64 R2, c[0x0][0x210] ;  /* 0x00008400ff027b82 */ /* 0x000ea20000000a00 */
[----:B------:R-:W3:Y:S01]  /*0030*/  S2R R5, SR_CTAID.X ;  /* 0x0000000000057919 */ /* 0x000ee20000002500 */
[----:B-1----:R-:W-:-:S05]  /*0040*/  LOP3.LUT R0, R0, 0x1f, RZ, 0xc0, !PT ;  /* 0x0000001f00007812 */ /* 0x002fca00078ec0ff */
[----:B---3--:R-:W-:-:S04]  /*0050*/  IMAD R5, R5, 0x20, R0 ;  /* 0x0000002005057824 */ /* 0x008fc800078e0200 */
[C---:B--2---:R-:W-:Y:S01]  /*0060*/  IMAD.WIDE R2, R5.reuse, 0x8, R2 ;  /* 0x0000000805027825 */ /* 0x044fe200078e0202 */
[----:B------:R-:W-:Y:S02]  /*0070*/  I2FP.F32.S32 R0, R5 ;  /* 0x0000000500007245 */ /* 0x000fe40000201400 */
[----:B------:R-:W-:-:S03]  /*0080*/  ISETP.GE.AND P0, PT, R5, 0x20, PT ;  /* 0x000000200500780c */ /* 0x000fc60003f06270 */
[----:B------:R-:W-:-:S04]  /*0090*/  FMUL R0, R0, 0.5 ;  /* 0x3f00000000007820 */ /* 0x000fc80000400000 */
[----:B------:R-:W1:Y:S02]  /*00a0*/  F2I.TRUNC.NTZ R4, R0 ;  /* 0x0000000000047305 */ /* 0x000e64000020f100 */
[----:B-1----:R-:W-:-:S04]  /*00b0*/  SHF.R.S32.HI R5, RZ, 0x1f, R4 ;  /* 0x0000001fff057819 */ /* 0x002fc80000011404 */
[----:B------:R-:W-:Y:S05]  /*00c0*/  @P0 EXIT ;  /* 0x000000000000094d */ /* 0x000fea0003800000 */
[----:B------:R-:W-:Y:S02]  /*00d0*/  ULDC.64 UR4, c[0x0][0x208] ;  /* 0x0000820000047ab9 */ /* 0x000fe40000000a00 */
[----:B------:R-:W-:Y:S01]  /*00e0*/  STG.E.64 desc[UR4][R2.64], R4 ;  /* 0x0000000402007986 */ /* 0x000fe2000c101b04 */
[----:B------:R-:W-:Y:S05]  /*00f0*/  EXIT ;  /* 0x000000000000794d */ /* 0x000fea0003800000 */
.L_x_0:
[----:B------:R-:W-:-:S00]  /*0100*/  BRA `(.L_x_0) ;  /* 0xfffffffc00fc7947 */ /* 0x000fc0000383ffff */
[----:B------:R-:W-:-:S00]  /*0110*/  NOP ;  /* 0x0000000000007918 */ /* 0x000fc00000000000 */
        /* <DEDUP_REMOVED lines=14> */
.L_x_1:


//--------------------- .nv.constant0.triton_poi_fused__to_copy_add_arange_mul_33 --------------------------
	.section	.nv.constant0.triton_poi_fused__to_copy_add_arange_mul_33,"a",@progbits
	.sectionflags	@""
	.align	4
.nv.constant0.triton_poi_fused__to_copy_add_arange_mul_33:
	.zero		540
